//
// Generated by NVIDIA NVVM Compiler
//
// Compiler Build ID: CL-36424714
// Cuda compilation tools, release 13.0, V13.0.88
// Based on NVVM 20.0.0
//

.version 9.0
.target sm_100
.address_size 64

	// .globl	_Z17apply_rows_max_cmPfS_ii
.extern .shared .align 16 .b8 shared_data[];

.visible .entry _Z17apply_rows_max_cmPfS_ii(
	.param .u64 .ptr .align 1 _Z17apply_rows_max_cmPfS_ii_param_0,
	.param .u64 .ptr .align 1 _Z17apply_rows_max_cmPfS_ii_param_1,
	.param .u32 _Z17apply_rows_max_cmPfS_ii_param_2,
	.param .u32 _Z17apply_rows_max_cmPfS_ii_param_3
)
{
	.reg .pred 	%p<25>;
	.reg .b32 	%r<72>;
	.reg .b32 	%f<24>;
	.reg .b64 	%rd<9>;

	ld.param.u64 	%rd3, [_Z17apply_rows_max_cmPfS_ii_param_0];
	ld.param.u64 	%rd4, [_Z17apply_rows_max_cmPfS_ii_param_1];
	ld.param.u32 	%r28, [_Z17apply_rows_max_cmPfS_ii_param_2];
	ld.param.u32 	%r29, [_Z17apply_rows_max_cmPfS_ii_param_3];
	cvta.to.global.u64 	%rd5, %rd4;
	mov.u32 	%r1, %tid.x;
	mov.u32 	%r2, %tid.y;
	mov.u32 	%r30, %ctaid.x;
	mov.u32 	%r3, %ntid.x;
	setp.eq.s32 	%p2, %r2, 0;
	mad.lo.s32 	%r4, %r3, %r30, %r1;
	setp.lt.u32 	%p3, %r4, %r28;
	and.pred  	%p1, %p2, %p3;
	mul.wide.u32 	%rd6, %r4, 4;
	add.s64 	%rd1, %rd5, %rd6;
	mad.lo.s32 	%r31, %r3, %r3, %r1;
	shl.b32 	%r32, %r31, 2;
	mov.u32 	%r33, shared_data;
	add.s32 	%r5, %r33, %r32;
	not.pred 	%p4, %p1;
	@%p4 bra 	$L__BB0_2;
	mov.b32 	%r34, -51331646;
	st.global.u32 	[%rd1], %r34;
	st.shared.u32 	[%r5], %r34;
$L__BB0_2:
	bar.sync 	0;
	setp.lt.s32 	%p5, %r29, 1;
	@%p5 bra 	$L__BB0_27;
	mad.lo.s32 	%r36, %r2, %r3, %r1;
	shl.b32 	%r37, %r36, 2;
	add.s32 	%r6, %r33, %r37;
	and.b32  	%r7, %r3, 3;
	and.b32  	%r8, %r3, 2044;
	and.b32  	%r39, %r3, -4;
	neg.s32 	%r9, %r39;
	mad.lo.s32 	%r10, %r3, 12, %r33;
	shl.b32 	%r11, %r1, 2;
	shl.b32 	%r12, %r3, 4;
	shl.b32 	%r40, %r3, 3;
	add.s32 	%r13, %r33, %r40;
	shl.b32 	%r41, %r3, 2;
	add.s32 	%r14, %r33, %r41;
	cvta.to.global.u64 	%rd2, %rd3;
	mov.b32 	%r67, 0;
$L__BB0_4:
	setp.ge.u32 	%p6, %r4, %r28;
	add.s32 	%r16, %r67, %r2;
	setp.ge.u32 	%p7, %r16, %r29;
	or.pred  	%p8, %p6, %p7;
	@%p8 bra 	$L__BB0_6;
	mad.lo.s32 	%r42, %r16, %r28, %r4;
	mul.wide.u32 	%rd7, %r42, 4;
	add.s64 	%rd8, %rd2, %rd7;
	ld.global.f32 	%f1, [%rd8];
	st.shared.f32 	[%r6], %f1;
$L__BB0_6:
	bar.sync 	0;
	@%p4 bra 	$L__BB0_26;
	setp.lt.u32 	%p10, %r3, 4;
	mov.b32 	%r71, 0;
	@%p10 bra 	$L__BB0_18;
	add.s32 	%r68, %r67, 3;
	mov.u32 	%r69, %r11;
	mov.u32 	%r70, %r9;
$L__BB0_9:
	add.s32 	%r21, %r68, -2;
	add.s32 	%r44, %r68, -3;
	setp.ge.s32 	%p11, %r44, %r29;
	@%p11 bra 	$L__BB0_11;
	ld.shared.f32 	%f2, [%r5];
	add.s32 	%r46, %r33, %r69;
	ld.shared.f32 	%f3, [%r46];
	max.f32 	%f4, %f2, %f3;
	st.shared.f32 	[%r5], %f4;
$L__BB0_11:
	setp.ge.s32 	%p12, %r21, %r29;
	@%p12 bra 	$L__BB0_13;
	ld.shared.f32 	%f5, [%r5];
	add.s32 	%r47, %r14, %r69;
	ld.shared.f32 	%f6, [%r47];
	max.f32 	%f7, %f5, %f6;
	st.shared.f32 	[%r5], %f7;
$L__BB0_13:
	add.s32 	%r48, %r21, 1;
	setp.ge.s32 	%p13, %r48, %r29;
	@%p13 bra 	$L__BB0_15;
	ld.shared.f32 	%f8, [%r5];
	add.s32 	%r49, %r13, %r69;
	ld.shared.f32 	%f9, [%r49];
	max.f32 	%f10, %f8, %f9;
	st.shared.f32 	[%r5], %f10;
$L__BB0_15:
	setp.ge.s32 	%p14, %r68, %r29;
	@%p14 bra 	$L__BB0_17;
	ld.shared.f32 	%f11, [%r5];
	add.s32 	%r50, %r10, %r69;
	ld.shared.f32 	%f12, [%r50];
	max.f32 	%f13, %f11, %f12;
	st.shared.f32 	[%r5], %f13;
$L__BB0_17:
	add.s32 	%r70, %r70, 4;
	add.s32 	%r69, %r69, %r12;
	add.s32 	%r68, %r68, 4;
	setp.ne.s32 	%p15, %r70, 0;
	mov.u32 	%r71, %r8;
	@%p15 bra 	$L__BB0_9;
$L__BB0_18:
	setp.eq.s32 	%p16, %r7, 0;
	@%p16 bra 	$L__BB0_26;
	add.s32 	%r26, %r71, %r67;
	setp.ge.s32 	%p17, %r26, %r29;
	@%p17 bra 	$L__BB0_21;
	ld.shared.f32 	%f14, [%r5];
	mad.lo.s32 	%r51, %r71, %r3, %r1;
	shl.b32 	%r52, %r51, 2;
	add.s32 	%r54, %r33, %r52;
	ld.shared.f32 	%f15, [%r54];
	max.f32 	%f16, %f14, %f15;
	st.shared.f32 	[%r5], %f16;
$L__BB0_21:
	setp.eq.s32 	%p18, %r7, 1;
	@%p18 bra 	$L__BB0_26;
	add.s32 	%r55, %r26, 1;
	setp.ge.s32 	%p19, %r55, %r29;
	@%p19 bra 	$L__BB0_24;
	ld.shared.f32 	%f17, [%r5];
	mad.lo.s32 	%r56, %r3, %r71, %r3;
	add.s32 	%r57, %r56, %r1;
	shl.b32 	%r58, %r57, 2;
	add.s32 	%r60, %r33, %r58;
	ld.shared.f32 	%f18, [%r60];
	max.f32 	%f19, %f17, %f18;
	st.shared.f32 	[%r5], %f19;
$L__BB0_24:
	setp.eq.s32 	%p20, %r7, 2;
	add.s32 	%r61, %r26, 2;
	setp.ge.s32 	%p21, %r61, %r29;
	or.pred  	%p22, %p20, %p21;
	@%p22 bra 	$L__BB0_26;
	add.s32 	%r62, %r71, 2;
	ld.shared.f32 	%f20, [%r5];
	mad.lo.s32 	%r63, %r62, %r3, %r1;
	shl.b32 	%r64, %r63, 2;
	add.s32 	%r66, %r33, %r64;
	ld.shared.f32 	%f21, [%r66];
	max.f32 	%f22, %f20, %f21;
	st.shared.f32 	[%r5], %f22;
$L__BB0_26:
	bar.sync 	0;
	add.s32 	%r67, %r67, %r3;
	setp.lt.s32 	%p23, %r67, %r29;
	@%p23 bra 	$L__BB0_4;
$L__BB0_27:
	@%p4 bra 	$L__BB0_29;
	ld.shared.f32 	%f23, [%r5];
	st.global.f32 	[%rd1], %f23;
$L__BB0_29:
	ret;

}


// ===== COMPILED SASS (sm_100) =====

	.target	sm_100

	.elftype	@"ET_EXEC"


//--------------------- .note.nv.tkinfo           --------------------------
	.section	.note.nv.tkinfo,"",@"SHT_NOTE"
	.sectionflags	@"SHF_NOTE_NV_TKINFO"
	.tkinfo
        /*0018*/ 	.word	0x00000002
        /*0030*/ 	.string	""
        /*0030*/ 	.string	"ptxas"
        /*0030*/ 	.string	"Cuda compilation tools, release 13.0, V13.0.88"
        /*0030*/ 	.string	"Build cuda_13.0.r13.0/compiler.36424714_0"
        /*0030*/ 	.string	"-arch sm_100 -m 64 "



//--------------------- .note.nv.cuinfo           --------------------------
	.section	.note.nv.cuinfo,"",@"SHT_NOTE"
	.sectionflags	@"SHF_NOTE_NV_CUINFO"
        /*0018*/ 	.short	0x0002
        /*001a*/ 	.short	0x0064
        /*001c*/ 	.short	0x0082
	.zero		2


//--------------------- .nv.info                  --------------------------
	.section	.nv.info,"",@"SHT_CUDA_INFO"
	.align	4


	//----- nvinfo : EIATTR_REGCOUNT
	.align		4
        /*0000*/ 	.byte	0x04, 0x2f
        /*0002*/ 	.short	(.L_1 - .L_0)
	.align		4
.L_0:
        /*0004*/ 	.word	index@(_Z17apply_rows_max_cmPfS_ii)
        /*0008*/ 	.word	0x00000017


	//----- nvinfo : EIATTR_FRAME_SIZE
	.align		4
.L_1:
        /*000c*/ 	.byte	0x04, 0x11
        /*000e*/ 	.short	(.L_3 - .L_2)
	.align		4
.L_2:
        /*0010*/ 	.word	index@(_Z17apply_rows_max_cmPfS_ii)
        /*0014*/ 	.word	0x00000000


	//----- nvinfo : EIATTR_MIN_STACK_SIZE
	.align		4
.L_3:
        /*0018*/ 	.byte	0x04, 0x12
        /*001a*/ 	.short	(.L_5 - .L_4)
	.align		4
.L_4:
        /*001c*/ 	.word	index@(_Z17apply_rows_max_cmPfS_ii)
        /*0020*/ 	.word	0x00000000
.L_5:


//--------------------- .nv.compat                --------------------------
	.section	.nv.compat,"",@"SHT_CUDA_COMPAT_INFO"
	.align	4
        /*0000*/ 	.byte	0x02, 0x09, 0x00, 0x00, 0x02, 0x02, 0x01, 0x00, 0x02, 0x05, 0x05, 0x00, 0x03, 0x07, 0x01, 0x01
        /*0010*/ 	.byte	0x02, 0x03, 0x00, 0x00, 0x02, 0x06, 0x01, 0x00, 0x04, 0x0b, 0x08, 0x00, 0x09, 0x00, 0x00, 0x00
        /*0020*/ 	.byte	0x00, 0x00, 0x00, 0x00


//--------------------- .nv.info._Z17apply_rows_max_cmPfS_ii --------------------------
	.section	.nv.info._Z17apply_rows_max_cmPfS_ii,"",@"SHT_CUDA_INFO"
	.sectionflags	@""
	.align	4


	//----- nvinfo : EIATTR_CUDA_API_VERSION
	.align		4
        /*0000*/ 	.byte	0x04, 0x37
        /*0002*/ 	.short	(.L_7 - .L_6)
.L_6:
        /*0004*/ 	.word	0x00000082


	//----- nvinfo : EIATTR_KPARAM_INFO
	.align		4
.L_7:
        /*0008*/ 	.byte	0x04, 0x17
        /*000a*/ 	.short	(.L_9 - .L_8)
.L_8:
        /*000c*/ 	.word	0x00000000
        /*0010*/ 	.short	0x0003
        /*0012*/ 	.short	0x0014
        /*0014*/ 	.byte	0x00, 0xf0, 0x11, 0x00


	//----- nvinfo : EIATTR_KPARAM_INFO
	.align		4
.L_9:
        /*0018*/ 	.byte	0x04, 0x17
        /*001a*/ 	.short	(.L_11 - .L_10)
.L_10:
        /*001c*/ 	.word	0x00000000
        /*0020*/ 	.short	0x0002
        /*0022*/ 	.short	0x0010
        /*0024*/ 	.byte	0x00, 0xf0, 0x11, 0x00


	//----- nvinfo : EIATTR_KPARAM_INFO
	.align		4
.L_11:
        /*0028*/ 	.byte	0x04, 0x17
        /*002a*/ 	.short	(.L_13 - .L_12)
.L_12:
        /*002c*/ 	.word	0x00000000
        /*0030*/ 	.short	0x0001
        /*0032*/ 	.short	0x0008
        /*0034*/ 	.byte	0x00, 0xf5, 0x21, 0x00


	//----- nvinfo : EIATTR_KPARAM_INFO
	.align		4
.L_13:
        /*0038*/ 	.byte	0x04, 0x17
        /*003a*/ 	.short	(.L_15 - .L_14)
.L_14:
        /*003c*/ 	.word	0x00000000
        /*0040*/ 	.short	0x0000
        /*0042*/ 	.short	0x0000
        /*0044*/ 	.byte	0x00, 0xf5, 0x21, 0x00


	//----- nvinfo : EIATTR_SPARSE_MMA_MASK
	.align		4
.L_15:
        /*0048*/ 	.byte	0x03, 0x50
        /*004a*/ 	.short	0x0000


	//----- nvinfo : EIATTR_MAXREG_COUNT
	.align		4
        /*004c*/ 	.byte	0x03, 0x1b
        /*004e*/ 	.short	0x00ff


	//----- nvinfo : EIATTR_NUM_BARRIERS
	.align		4
        /*0050*/ 	.byte	0x02, 0x4c
        /*0052*/ 	.byte	0x01
	.zero		1


	//----- nvinfo : EIATTR_MERCURY_ISA_VERSION
	.align		4
        /*0054*/ 	.byte	0x03, 0x5f
        /*0056*/ 	.short	0x0101


	//----- nvinfo : EIATTR_VRC_CTA_INIT_COUNT
	.align		4
        /*0058*/ 	.byte	0x02, 0x4a
	.zero		1
	.zero		1


	//----- nvinfo : EIATTR_EXIT_INSTR_OFFSETS
	.align		4
        /*005c*/ 	.byte	0x04, 0x1c
        /*005e*/ 	.short	(.L_17 - .L_16)


	//   ....[0]....
.L_16:
        /*0060*/ 	.word	0x000012d0


	//   ....[1]....
        /*0064*/ 	.word	0x00001300


	//----- nvinfo : EIATTR_CRS_STACK_SIZE
	.align		4
.L_17:
        /*0068*/ 	.byte	0x04, 0x1e
        /*006a*/ 	.short	(.L_19 - .L_18)
.L_18:
        /*006c*/ 	.word	0x00000000


	//----- nvinfo : EIATTR_CBANK_PARAM_SIZE
	.align		4
.L_19:
        /*0070*/ 	.byte	0x03, 0x19
        /*0072*/ 	.short	0x0018


	//----- nvinfo : EIATTR_PARAM_CBANK
	.align		4
        /*0074*/ 	.byte	0x04, 0x0a
        /*0076*/ 	.short	(.L_21 - .L_20)
	.align		4
.L_20:
        /*0078*/ 	.word	index@(.nv.constant0._Z17apply_rows_max_cmPfS_ii)
        /*007c*/ 	.short	0x0380
        /*007e*/ 	.short	0x0018


	//----- nvinfo : EIATTR_SW_WAR
	.align		4
.L_21:
        /*0080*/ 	.byte	0x04, 0x36
        /*0082*/ 	.short	(.L_23 - .L_22)
.L_22:
        /*0084*/ 	.word	0x00000008
.L_23:


//--------------------- .nv.callgraph             --------------------------
	.section	.nv.callgraph,"",@"SHT_CUDA_CALLGRAPH"
	.align	4
	.sectionentsize	8
	.align		4
        /*0000*/ 	.word	0x00000000
	.align		4
        /*0004*/ 	.word	0xffffffff
	.align		4
        /*0008*/ 	.word	0x00000000
	.align		4
        /*000c*/ 	.word	0xfffffffe
	.align		4
        /*0010*/ 	.word	0x00000000
	.align		4
        /*0014*/ 	.word	0xfffffffd
	.align		4
        /*0018*/ 	.word	0x00000000
	.align		4
        /*001c*/ 	.word	0xfffffffc


//--------------------- .text._Z17apply_rows_max_cmPfS_ii --------------------------
	.section	.text._Z17apply_rows_max_cmPfS_ii,"ax",@progbits
	.align	128
        .global         _Z17apply_rows_max_cmPfS_ii
        .type           _Z17apply_rows_max_cmPfS_ii,@function
        .size           _Z17apply_rows_max_cmPfS_ii,(.L_x_13 - _Z17apply_rows_max_cmPfS_ii)
        .other          _Z17apply_rows_max_cmPfS_ii,@"STO_CUDA_ENTRY STV_DEFAULT"
_Z17apply_rows_max_cmPfS_ii:
.text._Z17apply_rows_max_cmPfS_ii:
[----:B------:R-:W-:Y:S01]  /*0000*/  LDC R1, c[0x0][0x37c] ;  /* 0x0000df00ff017b82 */ /* 0x000fe20000000800 */
[----:B------:R-:W0:Y:S01]  /*0010*/  S2R R0, SR_TID.X ;  /* 0x0000000000007919 */ /* 0x000e220000002100 */
[----:B------:R-:W1:Y:S06]  /*0020*/  LDCU UR14, c[0x0][0x360] ;  /* 0x00006c00ff0e77ac */ /* 0x000e6c0008000800 */
[----:B------:R-:W0:Y:S01]  /*0030*/  S2UR UR4, SR_CTAID.X ;  /* 0x00000000000479c3 */ /* 0x000e220000002500 */
[----:B------:R-:W2:Y:S01]  /*0040*/  S2R R9, SR_TID.Y ;  /* 0x0000000000097919 */ /* 0x000ea20000002200 */
[----:B------:R-:W3:Y:S01]  /*0050*/  LDCU UR6, c[0x0][0x390] ;  /* 0x00007200ff0677ac */ /* 0x000ee20008000800 */
[----:B------:R-:W4:Y:S05]  /*0060*/  LDCU.64 UR12, c[0x0][0x358] ;  /* 0x00006b00ff0c77ac */ /* 0x000f2a0008000a00 */
[----:B------:R-:W0:Y:S08]  /*0070*/  LDC R7, c[0x0][0x360] ;  /* 0x0000d800ff077b82 */ /* 0x000e300000000800 */
[----:B------:R-:W5:Y:S08]  /*0080*/  S2UR UR5, SR_CgaCtaId ;  /* 0x00000000000579c3 */ /* 0x000f700000008800 */
[----:B------:R-:W4:Y:S01]  /*0090*/  LDC.64 R2, c[0x0][0x388] ;  /* 0x0000e200ff027b82 */ /* 0x000f220000000a00 */
[C-C-:B0-----:R-:W-:Y:S01]  /*00a0*/  IMAD R11, R7.reuse, UR4, R0.reuse ;  /* 0x00000004070b7c24 */ /* 0x141fe2000f8e0200 */
[----:B------:R-:W-:Y:S01]  /*00b0*/  UMOV UR4, 0x400 ;  /* 0x0000040000047882 */ /* 0x000fe20000000000 */
[----:B-1----:R-:W-:-:S03]  /*00c0*/  IMAD R6, R7, UR14, R0 ;  /* 0x0000000e07067c24 */ /* 0x002fc6000f8e0200 */
[----:B---3--:R-:W-:Y:S01]  /*00d0*/  ISETP.GE.U32.AND P0, PT, R11, UR6, PT ;  /* 0x000000060b007c0c */ /* 0x008fe2000bf06070 */
[----:B-----5:R-:W-:-:S03]  /*00e0*/  ULEA UR4, UR5, UR4, 0x18 ;  /* 0x0000000405047291 */ /* 0x020fc6000f8ec0ff */
[----:B--2---:R-:W-:Y:S01]  /*00f0*/  ISETP.EQ.AND P0, PT, R9, RZ, !P0 ;  /* 0x000000ff0900720c */ /* 0x004fe20004702270 */
[----:B------:R-:W0:Y:S02]  /*0100*/  LDCU UR5, c[0x0][0x394] ;  /* 0x00007280ff0577ac */ /* 0x000e240008000800 */
[----:B------:R-:W-:Y:S01]  /*0110*/  LEA R6, R6, UR4, 0x2 ;  /* 0x0000000406067c11 */ /* 0x000fe2000f8e10ff */
[----:B----4-:R-:W-:-:S09]  /*0120*/  IMAD.WIDE.U32 R2, R11, 0x4, R2 ;  /* 0x000000040b027825 */ /* 0x010fd200078e0002 */
[----:B------:R-:W-:-:S05]  /*0130*/  @P0 IMAD.MOV.U32 R5, RZ, RZ, -0x30f423e ;  /* 0xfcf0bdc2ff050424 */ /* 0x000fca00078e00ff */
[----:B------:R1:W-:Y:S01]  /*0140*/  @P0 STS [R6], R5 ;  /* 0x0000000506000388 */ /* 0x0003e20000000800 */
[----:B0-----:R-:W-:-:S03]  /*0150*/  UISETP.GE.AND UP0, UPT, UR5, 0x1, UPT ;  /* 0x000000010500788c */ /* 0x001fc6000bf06270 */
[----:B------:R1:W-:Y:S01]  /*0160*/  @P0 STG.E desc[UR12][R2.64], R5 ;  /* 0x0000000502000986 */ /* 0x0003e2000c10190c */
[----:B------:R-:W-:Y:S06]  /*0170*/  BAR.SYNC.DEFER_BLOCKING 0x0 ;  /* 0x0000000000007b1d */ /* 0x000fec0000010000 */
[----:B------:R-:W-:Y:S05]  /*0180*/  BRA.U !UP0, `(.L_x_0) ;  /* 0x0000001108507547 */ /* 0x000fea000b800000 */
[----:B------:R-:W-:Y:S01]  /*0190*/  IMAD R12, R9, UR14, R0 ;  /* 0x0000000e090c7c24 */ /* 0x000fe2000f8e0200 */
[----:B------:R-:W-:Y:S01]  /*01a0*/  BSSY.RECONVERGENT B0, `(.L_x_0) ;  /* 0x0000112000007945 */ /* 0x000fe20003800200 */
[----:B------:R-:W-:Y:S01]  /*01b0*/  ULOP3.LUT UR8, UR14, 0xfffffffc, URZ, 0xc0, !UPT ;  /* 0xfffffffc0e087892 */ /* 0x000fe2000f8ec0ff */
[----:B------:R-:W-:Y:S01]  /*01c0*/  IMAD.SHL.U32 R8, R0, 0x4, RZ ;  /* 0x0000000400087824 */ /* 0x000fe200078e00ff */
[----:B------:R-:W-:Y:S01]  /*01d0*/  ULOP3.LUT UR7, UR14, 0x7fc, URZ, 0xc0, !UPT ;  /* 0x000007fc0e077892 */ /* 0x000fe2000f8ec0ff */
[----:B------:R-:W-:Y:S01]  /*01e0*/  IMAD.MOV.U32 R10, RZ, RZ, RZ ;  /* 0x000000ffff0a7224 */ /* 0x000fe200078e00ff */
[----:B------:R-:W-:Y:S01]  /*01f0*/  LEA R12, R12, UR4, 0x2 ;  /* 0x000000040c0c7c11 */ /* 0x000fe2000f8e10ff */
[----:B------:R-:W-:Y:S02]  /*0200*/  UIMAD UR9, UR14, 0xc, UR4 ;  /* 0x0000000c0e0978a4 */ /* 0x000fe4000f8e0204 */
[----:B------:R-:W-:Y:S02]  /*0210*/  ULEA UR10, UR14, UR4, 0x3 ;  /* 0x000000040e0a7291 */ /* 0x000fe4000f8e18ff */
[----:B------:R-:W-:-:S02]  /*0220*/  ULEA UR11, UR14, UR4, 0x2 ;  /* 0x000000040e0b7291 */ /* 0x000fc4000f8e10ff */
[----:B------:R-:W-:-:S12]  /*0230*/  UIADD3 UR6, UPT, UPT, -UR8, URZ, URZ ;  /* 0x000000ff08067290 */ /* 0x000fd8000fffe1ff */
.L_x_11:
[----:B01----:R-:W0:Y:S01]  /*0240*/  LDC.64 R4, c[0x0][0x390] ;  /* 0x0000e400ff047b82 */ /* 0x003e220000000a00 */
[----:B------:R-:W-:Y:S01]  /*0250*/  IMAD.IADD R16, R9, 0x1, R10 ;  /* 0x0000000109107824 */ /* 0x000fe200078e020a */
[----:B------:R-:W-:Y:S04]  /*0260*/  BSSY.RECONVERGENT B1, `(.L_x_1) ;  /* 0x0000009000017945 */ /* 0x000fe80003800200 */
[----:B0-----:R-:W-:-:S04]  /*0270*/  ISETP.GE.U32.AND P1, PT, R16, R5, PT ;  /* 0x000000051000720c */ /* 0x001fc80003f26070 */
[----:B------:R-:W-:-:S13]  /*0280*/  ISETP.GE.U32.OR P1, PT, R11, R4, P1 ;  /* 0x000000040b00720c */ /* 0x000fda0000f26470 */
[----:B--234-:R-:W-:Y:S05]  /*0290*/  @P1 BRA `(.L_x_2) ;  /* 0x0000000000141947 */ /* 0x01cfea0003800000 */
[----:B------:R-:W0:Y:S01]  /*02a0*/  LDC.64 R14, c[0x0][0x380] ;  /* 0x0000e000ff0e7b82 */ /* 0x000e220000000a00 */
[----:B------:R-:W-:-:S04]  /*02b0*/  IMAD R13, R16, R4, R11 ;  /* 0x00000004100d7224 */ /* 0x000fc800078e020b */
[----:B0-----:R-:W-:-:S06]  /*02c0*/  IMAD.WIDE.U32 R14, R13, 0x4, R14 ;  /* 0x000000040d0e7825 */ /* 0x001fcc00078e000e */
[----:B------:R-:W2:Y:S04]  /*02d0*/  LDG.E R15, desc[UR12][R14.64] ;  /* 0x0000000c0e0f7981 */ /* 0x000ea8000c1e1900 */
[----:B--2---:R0:W-:Y:S02]  /*02e0*/  STS [R12], R15 ;  /* 0x0000000f0c007388 */ /* 0x0041e40000000800 */
.L_x_2:
[----:B------:R-:W-:Y:S05]  /*02f0*/  BSYNC.RECONVERGENT B1 ;  /* 0x0000000000017941 */ /* 0x000fea0003800200 */
.L_x_1:
[----:B------:R-:W-:Y:S06]  /*0300*/  BAR.SYNC.DEFER_BLOCKING 0x0 ;  /* 0x0000000000007b1d */ /* 0x000fec0000010000 */
[----:B------:R-:W-:Y:S04]  /*0310*/  BSSY.RECONVERGENT B1, `(.L_x_3) ;  /* 0x00000f6000017945 */ /* 0x000fe80003800200 */
[----:B------:R-:W-:Y:S05]  /*0320*/  @!P0 BRA `(.L_x_4) ;  /* 0x0000000c00d08947 */ /* 0x000fea0003800000 */
[----:B------:R-:W-:Y:S01]  /*0330*/  UISETP.GE.U32.AND UP0, UPT, UR14, 0x4, UPT ;  /* 0x000000040e00788c */ /* 0x000fe2000bf06070 */
[----:B------:R-:W-:-:S08]  /*0340*/  IMAD.MOV.U32 R13, RZ, RZ, RZ ;  /* 0x000000ffff0d7224 */ /* 0x000fd000078e00ff */
[----:B------:R-:W-:Y:S05]  /*0350*/  BRA.U !UP0, `(.L_x_5) ;  /* 0x0000000d08407547 */ /* 0x000fea000b800000 */
[----:B------:R-:W-:Y:S01]  /*0360*/  UIADD3 UR5, UPT, UPT, -UR8, URZ, URZ ;  /* 0x000000ff08057290 */ /* 0x000fe2000fffe1ff */
[----:B------:R-:W-:Y:S02]  /*0370*/  VIADD R4, R10, 0x3 ;  /* 0x000000030a047836 */ /* 0x000fe40000000000 */
[----:B------:R-:W-:Y:S01]  /*0380*/  IMAD.MOV.U32 R14, RZ, RZ, R8 ;  /* 0x000000ffff0e7224 */ /* 0x000fe200078e0008 */
[----:B------:R-:W-:-:S03]  /*0390*/  UISETP.GE.AND UP0, UPT, UR5, URZ, UPT ;  /* 0x000000ff0500728c */ /* 0x000fc6000bf06270 */
[----:B------:R-:W-:-:S06]  /*03a0*/  UMOV UR5, UR6 ;  /* 0x0000000600057c82 */ /* 0x000fcc0008000000 */
[----:B------:R-:W-:Y:S05]  /*03b0*/  BRA.U UP0, `(.L_x_6) ;  /* 0x0000000900a87547 */ /* 0x000fea000b800000 */
[----:B------:R-:W-:Y:S02]  /*03c0*/  UIADD3 UR15, UPT, UPT, -UR5, URZ, URZ ;  /* 0x000000ff050f7290 */ /* 0x000fe4000fffe1ff */
[----:B------:R-:W-:Y:S02]  /*03d0*/  UPLOP3.LUT UP0, UPT, UPT, UPT, UPT, 0x80, 0x8 ;  /* 0x000000000008789c */ /* 0x000fe40003f0f070 */
[----:B------:R-:W-:-:S09]  /*03e0*/  UISETP.GT.AND UP1, UPT, UR15, 0xc, UPT ;  /* 0x0000000c0f00788c */ /* 0x000fd2000bf24270 */
[----:B------:R-:W-:Y:S05]  /*03f0*/  BRA.U !UP1, `(.L_x_7) ;  /* 0x0000000509ac7547 */ /* 0x000fea000b800000 */
[----:B------:R-:W1:Y:S01]  /*0400*/  LDCU UR15, c[0x0][0x394] ;  /* 0x00007280ff0f77ac */ /* 0x000e620008000800 */
[----:B------:R-:W-:-:S11]  /*0410*/  UPLOP3.LUT UP0, UPT, UPT, UPT, UPT, 0x40, 0x4 ;  /* 0x000000000004789c */ /* 0x000fd60003f0e870 */
.L_x_8:
[C---:B------:R-:W-:Y:S01]  /*0420*/  VIADD R16, R4.reuse, 0xfffffffd ;  /* 0xfffffffd04107836 */ /* 0x040fe20000000000 */
[----:B------:R-:W-:Y:S01]  /*0430*/  UIADD3 UR5, UPT, UPT, UR5, 0x10, URZ ;  /* 0x0000001005057890 */ /* 0x000fe2000fffe0ff */
[----:B-1----:R-:W-:Y:S02]  /*0440*/  IMAD.U32 R5, RZ, RZ, UR15 ;  /* 0x0000000fff057e24 */ /* 0x002fe4000f8e00ff */
[C---:B------:R-:W-:Y:S01]  /*0450*/  VIADD R18, R4.reuse, 0xfffffffe ;  /* 0xfffffffe04127836 */ /* 0x040fe20000000000 */
[----:B------:R-:W-:Y:S01]  /*0460*/  UISETP.GE.AND UP1, UPT, UR5, -0xc, UPT ;  /* 0xfffffff40500788c */ /* 0x000fe2000bf26270 */
[----:B------:R-:W-:Y:S01]  /*0470*/  VIADD R20, R4, 0x2 ;  /* 0x0000000204147836 */ /* 0x000fe20000000000 */
[-C--:B------:R-:W-:Y:S02]  /*0480*/  ISETP.GE.AND P2, PT, R16, R5.reuse, PT ;  /* 0x000000051000720c */ /* 0x080fe40003f46270 */
[----:B------:R-:W-:-:S11]  /*0490*/  ISETP.GE.AND P1, PT, R18, R5, PT ;  /* 0x000000051200720c */ /* 0x000fd60003f26270 */
[----:B------:R-:W-:Y:S04]  /*04a0*/  @!P2 LDS R13, [R6] ;  /* 0x00000000060da984 */ /* 0x000fe80000000800 */
[----:B------:R-:W1:Y:S02]  /*04b0*/  @!P2 LDS R16, [R14+UR4] ;  /* 0x000000040e10a984 */ /* 0x000e640008000800 */
[----:B-1----:R-:W-:Y:S01]  /*04c0*/  @!P2 FMNMX R13, R13, R16, !PT ;  /* 0x000000100d0da209 */ /* 0x002fe20007800000 */
[----:B------:R-:W-:-:S04]  /*04d0*/  VIADD R16, R4, 0xffffffff ;  /* 0xffffffff04107836 */ /* 0x000fc80000000000 */
[----:B------:R-:W-:Y:S01]  /*04e0*/  @!P2 STS [R6], R13 ;  /* 0x0000000d0600a388 */ /* 0x000fe20000000800 */
[----:B------:R-:W-:-:S03]  /*04f0*/  ISETP.GE.AND P2, PT, R16, R5, PT ;  /* 0x000000051000720c */ /* 0x000fc60003f46270 */
[----:B------:R-:W-:Y:S04]  /*0500*/  @!P1 LDS R18, [R6] ;  /* 0x0000000006129984 */ /* 0x000fe80000000800 */
[----:B0-----:R-:W0:Y:S02]  /*0510*/  @!P1 LDS R15, [R14+UR11] ;  /* 0x0000000b0e0f9984 */ /* 0x001e240008000800 */
[----:B0-----:R-:W-:-:S05]  /*0520*/  @!P1 FMNMX R15, R15, R18, !PT ;  /* 0x000000120f0f9209 */ /* 0x001fca0007800000 */
[----:B------:R-:W-:Y:S01]  /*0530*/  @!P1 STS [R6], R15 ;  /* 0x0000000f06009388 */ /* 0x000fe20000000800 */
[----:B------:R-:W-:-:S03]  /*0540*/  ISETP.GE.AND P1, PT, R4, R5, PT ;  /* 0x000000050400720c */ /* 0x000fc60003f26270 */
[----:B--2---:R-:W-:Y:S04]  /*0550*/  @!P2 LDS R17, [R6] ;  /* 0x000000000611a984 */ /* 0x004fe80000000800 */
[----:B------:R-:W0:Y:S02]  /*0560*/  @!P2 LDS R16, [R14+UR10] ;  /* 0x0000000a0e10a984 */ /* 0x000e240008000800 */
[----:B0-----:R-:W-:Y:S01]  /*0570*/  @!P2 FMNMX R17, R16, R17, !PT ;  /* 0x000000111011a209 */ /* 0x001fe20007800000 */
[----:B------:R-:W-:-:S04]  /*0580*/  VIADD R16, R4, 0x1 ;  /* 0x0000000104107836 */ /* 0x000fc80000000000 */
[----:B------:R-:W-:Y:S01]  /*0590*/  @!P2 STS [R6], R17 ;  /* 0x000000110600a388 */ /* 0x000fe20000000800 */
[----:B------:R-:W-:Y:S01]  /*05a0*/  ISETP.GE.AND P2, PT, R16, R5, PT ;  /* 0x000000051000720c */ /* 0x000fe20003f46270 */
[----:B------:R-:W-:Y:S02]  /*05b0*/  IMAD R16, R7, 0x10, R14 ;  /* 0x0000001007107824 */ /* 0x000fe400078e020e */
[----:B------:R-:W-:Y:S04]  /*05c0*/  @!P1 LDS R13, [R14+UR9] ;  /* 0x000000090e0d9984 */ /* 0x000fe80008000800 */
[----:B------:R-:W0:Y:S02]  /*05d0*/  @!P1 LDS R18, [R6] ;  /* 0x0000000006129984 */ /* 0x000e240000000800 */
[----:B0-----:R-:W-:-:S05]  /*05e0*/  @!P1 FMNMX R13, R13, R18, !PT ;  /* 0x000000120d0d9209 */ /* 0x001fca0007800000 */
[----:B------:R-:W-:Y:S01]  /*05f0*/  @!P1 STS [R6], R13 ;  /* 0x0000000d06009388 */ /* 0x000fe20000000800 */
[----:B------:R-:W-:Y:S01]  /*0600*/  ISETP.GE.AND P1, PT, R20, R5, PT ;  /* 0x000000051400720c */ /* 0x000fe20003f26270 */
[C---:B------:R-:W-:Y:S02]  /*0610*/  VIADD R20, R4.reuse, 0x6 ;  /* 0x0000000604147836 */ /* 0x040fe40000000000 */
[----:B------:R-:W-:Y:S04]  /*0620*/  @!P2 LDS R18, [R6] ;  /* 0x000000000612a984 */ /* 0x000fe80000000800 */
[----:B------:R-:W0:Y:S02]  /*0630*/  @!P2 LDS R15, [R16+UR4] ;  /* 0x00000004100fa984 */ /* 0x000e240008000800 */
[----:B0-----:R-:W-:Y:S01]  /*0640*/  @!P2 FMNMX R15, R15, R18, !PT ;  /* 0x000000120f0fa209 */ /* 0x001fe20007800000 */
[----:B------:R-:W-:-:S04]  /*0650*/  VIADD R18, R4, 0x3 ;  /* 0x0000000304127836 */ /* 0x000fc80000000000 */
[----:B------:R-:W-:Y:S01]  /*0660*/  @!P2 STS [R6], R15 ;  /* 0x0000000f0600a388 */ /* 0x000fe20000000800 */
[----:B------:R-:W-:Y:S01]  /*0670*/  ISETP.GE.AND P2, PT, R18, R5, PT ;  /* 0x000000051200720c */ /* 0x000fe20003f46270 */
[----:B------:R-:W-:Y:S02]  /*0680*/  VIADD R18, R4, 0x4 ;  /* 0x0000000404127836 */ /* 0x000fe40000000000 */
[----:B------:R-:W-:Y:S04]  /*0690*/  @!P1 LDS R17, [R6] ;  /* 0x0000000006119984 */ /* 0x000fe80000000800 */
[----:B------:R-:W0:Y:S02]  /*06a0*/  @!P1 LDS R14, [R16+UR11] ;  /* 0x0000000b100e9984 */ /* 0x000e240008000800 */
[----:B0-----:R-:W-:-:S05]  /*06b0*/  @!P1 FMNMX R13, R14, R17, !PT ;  /* 0x000000110e0d9209 */ /* 0x001fca0007800000 */
[----:B------:R-:W-:Y:S01]  /*06c0*/  @!P1 STS [R6], R13 ;  /* 0x0000000d06009388 */ /* 0x000fe20000000800 */
[----:B------:R-:W-:Y:S01]  /*06d0*/  ISETP.GE.AND P1, PT, R18, R5, PT ;  /* 0x000000051200720c */ /* 0x000fe20003f26270 */
[----:B------:R-:W-:Y:S02]  /*06e0*/  VIADD R18, R4, 0x5 ;  /* 0x0000000504127836 */ /* 0x000fe40000000000 */
[----:B------:R-:W-:Y:S04]  /*06f0*/  @!P2 LDS R17, [R6] ;  /* 0x000000000611a984 */ /* 0x000fe80000000800 */
[----:B------:R-:W0:Y:S02]  /*0700*/  @!P2 LDS R14, [R16+UR10] ;  /* 0x0000000a100ea984 */ /* 0x000e240008000800 */
[----:B0-----:R-:W-:-:S05]  /*0710*/  @!P2 FMNMX R15, R14, R17, !PT ;  /* 0x000000110e0fa209 */ /* 0x001fca0007800000 */
[----:B------:R-:W-:Y:S01]  /*0720*/  @!P2 STS [R6], R15 ;  /* 0x0000000f0600a388 */ /* 0x000fe20000000800 */
[----:B------:R-:W-:-:S03]  /*0730*/  ISETP.GE.AND P2, PT, R18, R5, PT ;  /* 0x000000051200720c */ /* 0x000fc60003f46270 */
[----:B------:R-:W-:Y:S04]  /*0740*/  @!P1 LDS R17, [R6] ;  /* 0x0000000006119984 */ /* 0x000fe80000000800 */
[----:B------:R-:W0:Y:S02]  /*0750*/  @!P1 LDS R14, [R16+UR9] ;  /* 0x00000009100e9984 */ /* 0x000e240008000800 */
[----:B0-----:R-:W-:Y:S01]  /*0760*/  @!P1 FMNMX R13, R14, R17, !PT ;  /* 0x000000110e0d9209 */ /* 0x001fe20007800000 */
[----:B------:R-:W-:Y:S02]  /*0770*/  IMAD R14, R7, 0x10, R16 ;  /* 0x00000010070e7824 */ /* 0x000fe400078e0210 */
[----:B------:R-:W-:Y:S02]  /*0780*/  VIADD R16, R4, 0x7 ;  /* 0x0000000704107836 */ /* 0x000fe40000000000 */
[----:B------:R-:W-:Y:S01]  /*0790*/  @!P1 STS [R6], R13 ;  /* 0x0000000d06009388 */ /* 0x000fe20000000800 */
[----:B------:R-:W-:Y:S01]  /*07a0*/  ISETP.GE.AND P1, PT, R20, R5, PT ;  /* 0x000000051400720c */ /* 0x000fe20003f26270 */
[----:B------:R-:W-:-:S02]  /*07b0*/  VIADD R20, R4, 0xa ;  /* 0x0000000a04147836 */ /* 0x000fc40000000000 */
        /* <DEDUP_REMOVED lines=14> */
[----:B------:R-:W-:-:S04]  /*08a0*/  VIADD R18, R4, 0x9 ;  /* 0x0000000904127836 */ /* 0x000fc80000000000 */
[----:B------:R-:W-:Y:S01]  /*08b0*/  @!P2 STS [R6], R13 ;  /* 0x0000000d0600a388 */ /* 0x000fe20000000800 */
[----:B------:R-:W-:Y:S01]  /*08c0*/  ISETP.GE.AND P2, PT, R18, R5, PT ;  /* 0x000000051200720c */ /* 0x000fe20003f46270 */
[----:B------:R-:W-:Y:S02]  /*08d0*/  IMAD R18, R7, 0x10, R14 ;  /* 0x0000001007127824 */ /* 0x000fe400078e020e */
        /* <DEDUP_REMOVED lines=11> */
[C---:B------:R-:W-:Y:S02]  /*0990*/  VIADD R16, R4.reuse, 0xc ;  /* 0x0000000c04107836 */ /* 0x040fe40000000000 */
[----:B------:R-:W-:Y:S01]  /*09a0*/  @!P1 LDS R17, [R6] ;  /* 0x0000000006119984 */ /* 0x000fe20000000800 */
[----:B------:R-:W-:-:S03]  /*09b0*/  VIADD R4, R4, 0x10 ;  /* 0x0000001004047836 */ /* 0x000fc60000000000 */
[----:B------:R-:W0:Y:S02]  /*09c0*/  @!P1 LDS R14, [R18+UR11] ;  /* 0x0000000b120e9984 */ /* 0x000e240008000800 */
[----:B0-----:R-:W-:-:S05]  /*09d0*/  @!P1 FMNMX R15, R14, R17, !PT ;  /* 0x000000110e0f9209 */ /* 0x001fca0007800000 */
[----:B------:R-:W-:Y:S01]  /*09e0*/  @!P1 STS [R6], R15 ;  /* 0x0000000f06009388 */ /* 0x000fe20000000800 */
[----:B------:R-:W-:-:S03]  /*09f0*/  ISETP.GE.AND P1, PT, R16, R5, PT ;  /* 0x000000051000720c */ /* 0x000fc60003f26270 */
[----:B------:R-:W-:Y:S04]  /*0a00*/  @!P2 LDS R17, [R6] ;  /* 0x000000000611a984 */ /* 0x000fe80000000800 */
[----:B------:R-:W0:Y:S02]  /*0a10*/  @!P2 LDS R14, [R18+UR10] ;  /* 0x0000000a120ea984 */ /* 0x000e240008000800 */
[----:B0-----:R-:W-:-:S05]  /*0a20*/  @!P2 FMNMX R13, R14, R17, !PT ;  /* 0x000000110e0da209 */ /* 0x001fca0007800000 */
[----:B------:R-:W-:Y:S04]  /*0a30*/  @!P2 STS [R6], R13 ;  /* 0x0000000d0600a388 */ /* 0x000fe80000000800 */
[----:B------:R-:W-:Y:S04]  /*0a40*/  @!P1 LDS R17, [R6] ;  /* 0x0000000006119984 */ /* 0x000fe80000000800 */
[----:B------:R-:W0:Y:S02]  /*0a50*/  @!P1 LDS R14, [R18+UR9] ;  /* 0x00000009120e9984 */ /* 0x000e240008000800 */
[----:B0-----:R-:W-:Y:S01]  /*0a60*/  @!P1 FMNMX R17, R14, R17, !PT ;  /* 0x000000110e119209 */ /* 0x001fe20007800000 */
[----:B------:R-:W-:-:S04]  /*0a70*/  IMAD R14, R7, 0x10, R18 ;  /* 0x00000010070e7824 */ /* 0x000fc800078e0212 */
[----:B------:R2:W-:Y:S01]  /*0a80*/  @!P1 STS [R6], R17 ;  /* 0x0000001106009388 */ /* 0x0005e20000000800 */
[----:B------:R-:W-:Y:S05]  /*0a90*/  BRA.U !UP1, `(.L_x_8) ;  /* 0xfffffff909607547 */ /* 0x000fea000b83ffff */
[----:B------:R-:W-:-:S07]  /*0aa0*/  IMAD.U32 R13, RZ, RZ, UR7 ;  /* 0x00000007ff0d7e24 */ /* 0x000fce000f8e00ff */
.L_x_7:
[----:B------:R-:W-:-:S04]  /*0ab0*/  UIADD3 UR15, UPT, UPT, -UR5, URZ, URZ ;  /* 0x000000ff050f7290 */ /* 0x000fc8000fffe1ff */
[----:B------:R-:W-:-:S09]  /*0ac0*/  UISETP.GT.AND UP1, UPT, UR15, 0x4, UPT ;  /* 0x000000040f00788c */ /* 0x000fd2000bf24270 */
[----:B------:R-:W-:Y:S05]  /*0ad0*/  BRA.U !UP1, `(.L_x_9) ;  /* 0x0000000109d87547 */ /* 0x000fea000b800000 */
[C---:B------:R-:W-:Y:S01]  /*0ae0*/  VIADD R16, R4.reuse, 0xfffffffd ;  /* 0xfffffffd04107836 */ /* 0x040fe20000000000 */
[----:B------:R-:W-:Y:S01]  /*0af0*/  UIADD3 UR5, UPT, UPT, UR5, 0x4, URZ ;  /* 0x0000000405057890 */ /* 0x000fe2000fffe0ff */
[----:B------:R-:W-:Y:S01]  /*0b00*/  VIADD R18, R4, 0xfffffffe ;  /* 0xfffffffe04127836 */ /* 0x000fe20000000000 */
[----:B------:R-:W-:Y:S02]  /*0b10*/  UPLOP3.LUT UP0, UPT, UPT, UPT, UPT, 0x40, 0x4 ;  /* 0x000000000004789c */ /* 0x000fe40003f0e870 */
[-C--:B------:R-:W-:Y:S01]  /*0b20*/  ISETP.GE.AND P2, PT, R16, R5.reuse, PT ;  /* 0x000000051000720c */ /* 0x080fe20003f46270 */
[----:B------:R-:W-:Y:S01]  /*0b30*/  UIADD3 UR5, UPT, UPT, UR5, 0x4, URZ ;  /* 0x0000000405057890 */ /* 0x000fe2000fffe0ff */
        /* <DEDUP_REMOVED lines=9> */
[----:B0-----:R-:W-:Y:S01]  /*0bd0*/  @!P1 FMNMX R15, R15, R20, !PT ;  /* 0x000000140f0f9209 */ /* 0x001fe20007800000 */
[----:B------:R-:W-:-:S04]  /*0be0*/  VIADD R20, R4, 0x2 ;  /* 0x0000000204147836 */ /* 0x000fc80000000000 */
        /* <DEDUP_REMOVED lines=24> */
[----:B------:R0:W-:Y:S01]  /*0d70*/  @!P1 STS [R6], R13 ;  /* 0x0000000d06009388 */ /* 0x0001e20000000800 */
[----:B------:R-:W-:-:S03]  /*0d80*/  ISETP.GE.AND P1, PT, R18, R5, PT ;  /* 0x000000051200720c */ /* 0x000fc60003f26270 */
[----:B------:R-:W-:Y:S04]  /*0d90*/  @!P2 LDS R17, [R6] ;  /* 0x000000000611a984 */ /* 0x000fe80000000800 */
[----:B------:R-:W1:Y:S01]  /*0da0*/  @!P2 LDS R14, [R16+UR10] ;  /* 0x0000000a100ea984 */ /* 0x000e620008000800 */
[----:B0-----:R-:W-:Y:S01]  /*0db0*/  IMAD.U32 R13, RZ, RZ, UR7 ;  /* 0x00000007ff0d7e24 */ /* 0x001fe2000f8e00ff */
[----:B-1----:R-:W-:Y:S01]  /*0dc0*/  @!P2 FMNMX R15, R14, R17, !PT ;  /* 0x000000110e0fa209 */ /* 0x002fe20007800000 */
[----:B------:R-:W-:-:S04]  /*0dd0*/  IMAD R14, R7, 0x10, R16 ;  /* 0x00000010070e7824 */ /* 0x000fc800078e0210 */
[----:B------:R-:W-:Y:S04]  /*0de0*/  @!P2 STS [R6], R15 ;  /* 0x0000000f0600a388 */ /* 0x000fe80000000800 */
[----:B------:R-:W-:Y:S04]  /*0df0*/  @!P1 LDS R17, [R6] ;  /* 0x0000000006119984 */ /* 0x000fe80000000800 */
[----:B------:R-:W0:Y:S02]  /*0e00*/  @!P1 LDS R4, [R16+UR9] ;  /* 0x0000000910049984 */ /* 0x000e240008000800 */
[----:B0-----:R-:W-:Y:S01]  /*0e10*/  @!P1 FMNMX R17, R4, R17, !PT ;  /* 0x0000001104119209 */ /* 0x001fe20007800000 */
[----:B------:R-:W-:-:S04]  /*0e20*/  VIADD R4, R18, 0x4 ;  /* 0x0000000412047836 */ /* 0x000fc80000000000 */
[----:B------:R1:W-:Y:S03]  /*0e30*/  @!P1 STS [R6], R17 ;  /* 0x0000001106009388 */ /* 0x0003e60000000800 */
.L_x_9:
[----:B------:R-:W-:-:S09]  /*0e40*/  UISETP.NE.OR UP0, UPT, UR5, URZ, UP0 ;  /* 0x000000ff0500728c */ /* 0x000fd20008705670 */
[----:B------:R-:W-:Y:S05]  /*0e50*/  BRA.U !UP0, `(.L_x_5) ;  /* 0x0000000108807547 */ /* 0x000fea000b800000 */
.L_x_6:
[----:B------:R-:W3:Y:S01]  /*0e60*/  LDCU UR15, c[0x0][0x394] ;  /* 0x00007280ff0f77ac */ /* 0x000ee20008000800 */
[----:B------:R-:W-:Y:S01]  /*0e70*/  NOP ;  /* 0x0000000000007918 */ /* 0x000fe20000000000 */
.L_x_10:
[C---:B------:R-:W-:Y:S01]  /*0e80*/  VIADD R16, R4.reuse, 0xfffffffd ;  /* 0xfffffffd04107836 */ /* 0x040fe20000000000 */
[----:B------:R-:W-:Y:S01]  /*0e90*/  UIADD3 UR5, UPT, UPT, UR5, 0x4, URZ ;  /* 0x0000000405057890 */ /* 0x000fe2000fffe0ff */
[----:B---3--:R-:W-:Y:S02]  /*0ea0*/  IMAD.U32 R5, RZ, RZ, UR15 ;  /* 0x0000000fff057e24 */ /* 0x008fe4000f8e00ff */
[----:B------:R-:W-:Y:S01]  /*0eb0*/  VIADD R18, R4, 0xfffffffe ;  /* 0xfffffffe04127836 */ /* 0x000fe20000000000 */
[----:B------:R-:W-:Y:S02]  /*0ec0*/  UISETP.NE.AND UP0, UPT, UR5, URZ, UPT ;  /* 0x000000ff0500728c */ /* 0x000fe4000bf05270 */
[-C--:B------:R-:W-:Y:S02]  /*0ed0*/  ISETP.GE.AND P2, PT, R16, R5.reuse, PT ;  /* 0x000000051000720c */ /* 0x080fe40003f46270 */
[----:B------:R-:W-:-:S11]  /*0ee0*/  ISETP.GE.AND P1, PT, R18, R5, PT ;  /* 0x000000051200720c */ /* 0x000fd60003f26270 */
[----:B----4-:R-:W-:Y:S04]  /*0ef0*/  @!P2 LDS R13, [R6] ;  /* 0x00000000060da984 */ /* 0x010fe80000000800 */
[----:B------:R-:W3:Y:S02]  /*0f00*/  @!P2 LDS R16, [R14+UR4] ;  /* 0x000000040e10a984 */ /* 0x000ee40008000800 */
[----:B---3--:R-:W-:Y:S01]  /*0f10*/  @!P2 FMNMX R13, R13, R16, !PT ;  /* 0x000000100d0da209 */ /* 0x008fe20007800000 */
[----:B------:R-:W-:-:S04]  /*0f20*/  VIADD R16, R4, 0xffffffff ;  /* 0xffffffff04107836 */ /* 0x000fc80000000000 */
[----:B------:R-:W-:Y:S01]  /*0f30*/  @!P2 STS [R6], R13 ;  /* 0x0000000d0600a388 */ /* 0x000fe20000000800 */
[----:B------:R-:W-:-:S03]  /*0f40*/  ISETP.GE.AND P2, PT, R16, R5, PT ;  /* 0x000000051000720c */ /* 0x000fc60003f46270 */
[----:B------:R-:W-:Y:S04]  /*0f50*/  @!P1 LDS R18, [R6] ;  /* 0x0000000006129984 */ /* 0x000fe80000000800 */
[----:B0-----:R-:W0:Y:S02]  /*0f60*/  @!P1 LDS R15, [R14+UR11] ;  /* 0x0000000b0e0f9984 */ /* 0x001e240008000800 */
[----:B0-----:R-:W-:-:S05]  /*0f70*/  @!P1 FMNMX R15, R15, R18, !PT ;  /* 0x000000120f0f9209 */ /* 0x001fca0007800000 */
[----:B------:R-:W-:Y:S01]  /*0f80*/  @!P1 STS [R6], R15 ;  /* 0x0000000f06009388 */ /* 0x000fe20000000800 */
[C---:B------:R-:W-:Y:S01]  /*0f90*/  ISETP.GE.AND P1, PT, R4.reuse, R5, PT ;  /* 0x000000050400720c */ /* 0x040fe20003f26270 */
[----:B------:R-:W-:Y:S02]  /*0fa0*/  VIADD R4, R4, 0x4 ;  /* 0x0000000404047836 */ /* 0x000fe40000000000 */
[----:B-12---:R-:W-:Y:S04]  /*0fb0*/  @!P2 LDS R17, [R6] ;  /* 0x000000000611a984 */ /* 0x006fe80000000800 */
[----:B------:R-:W0:Y:S02]  /*0fc0*/  @!P2 LDS R16, [R14+UR10] ;  /* 0x0000000a0e10a984 */ /* 0x000e240008000800 */
[----:B0-----:R-:W-:-:S05]  /*0fd0*/  @!P2 FMNMX R17, R16, R17, !PT ;  /* 0x000000111011a209 */ /* 0x001fca0007800000 */
[----:B------:R-:W-:Y:S04]  /*0fe0*/  @!P2 STS [R6], R17 ;  /* 0x000000110600a388 */ /* 0x000fe80000000800 */
[----:B------:R-:W-:Y:S04]  /*0ff0*/  @!P1 LDS R16, [R6] ;  /* 0x0000000006109984 */ /* 0x000fe80000000800 */
[----:B------:R0:W1:Y:S02]  /*1000*/  @!P1 LDS R13, [R14+UR9] ;  /* 0x000000090e0d9984 */ /* 0x0000640008000800 */
[----:B0-----:R-:W-:Y:S01]  /*1010*/  IMAD R14, R7, 0x10, R14 ;  /* 0x00000010070e7824 */ /* 0x001fe200078e020e */
[----:B-1----:R-:W-:-:S05]  /*1020*/  @!P1 FMNMX R13, R13, R16, !PT ;  /* 0x000000100d0d9209 */ /* 0x002fca0007800000 */
[----:B------:R4:W-:Y:S01]  /*1030*/  @!P1 STS [R6], R13 ;  /* 0x0000000d06009388 */ /* 0x0009e20000000800 */
[----:B------:R-:W-:Y:S05]  /*1040*/  BRA.U UP0, `(.L_x_10) ;  /* 0xfffffffd008c7547 */ /* 0x000fea000b83ffff */
[----:B----4-:R-:W-:-:S07]  /*1050*/  IMAD.U32 R13, RZ, RZ, UR7 ;  /* 0x00000007ff0d7e24 */ /* 0x010fce000f8e00ff */
.L_x_5:
[----:B------:R-:W-:-:S04]  /*1060*/  ULOP3.LUT UR5, UR14, 0x3, URZ, 0xc0, !UPT ;  /* 0x000000030e057892 */ /* 0x000fc8000f8ec0ff */
[----:B------:R-:W-:-:S09]  /*1070*/  UISETP.NE.AND UP0, UPT, UR5, URZ, UPT ;  /* 0x000000ff0500728c */ /* 0x000fd2000bf05270 */
[----:B------:R-:W-:Y:S05]  /*1080*/  BRA.U !UP0, `(.L_x_4) ;  /* 0x0000000108787547 */ /* 0x000fea000b800000 */
[----:B------:R-:W-:Y:S01]  /*1090*/  IMAD.IADD R14, R13, 0x1, R10 ;  /* 0x000000010d0e7824 */ /* 0x000fe200078e020a */
[----:B------:R-:W-:-:S04]  /*10a0*/  UISETP.NE.AND UP0, UPT, UR5, 0x1, UPT ;  /* 0x000000010500788c */ /* 0x000fc8000bf05270 */
[----:B------:R-:W-:-:S13]  /*10b0*/  ISETP.GE.AND P1, PT, R14, R5, PT ;  /* 0x000000050e00720c */ /* 0x000fda0003f26270 */
[----:B------:R-:W-:Y:S01]  /*10c0*/  @!P1 IMAD R4, R13, UR14, R0 ;  /* 0x0000000e0d049c24 */ /* 0x000fe2000f8e0200 */
[----:B0-----:R-:W-:Y:S04]  /*10d0*/  @!P1 LDS R15, [R6] ;  /* 0x00000000060f9984 */ /* 0x001fe80000000800 */
[----:B------:R-:W-:-:S06]  /*10e0*/  @!P1 LEA R4, R4, UR4, 0x2 ;  /* 0x0000000404049c11 */ /* 0x000fcc000f8e10ff */
[----:B------:R-:W0:Y:S02]  /*10f0*/  @!P1 LDS R4, [R4] ;  /* 0x0000000004049984 */ /* 0x000e240000000800 */
[----:B0-----:R-:W-:-:S05]  /*1100*/  @!P1 FMNMX R15, R4, R15, !PT ;  /* 0x0000000f040f9209 */ /* 0x001fca0007800000 */
[----:B------:R3:W-:Y:S01]  /*1110*/  @!P1 STS [R6], R15 ;  /* 0x0000000f06009388 */ /* 0x0007e20000000800 */
[----:B------:R-:W-:Y:S05]  /*1120*/  BRA.U !UP0, `(.L_x_4) ;  /* 0x0000000108507547 */ /* 0x000fea000b800000 */
[----:B------:R-:W-:-:S05]  /*1130*/  VIADD R4, R14, 0x1 ;  /* 0x000000010e047836 */ /* 0x000fca0000000000 */
[----:B------:R-:W-:Y:S01]  /*1140*/  ISETP.GE.AND P2, PT, R4, R5, PT ;  /* 0x000000050400720c */ /* 0x000fe20003f46270 */
[----:B------:R-:W-:-:S05]  /*1150*/  VIADD R4, R14, 0x2 ;  /* 0x000000020e047836 */ /* 0x000fca0000000000 */
[----:B------:R-:W-:Y:S01]  /*1160*/  ISETP.GE.AND P1, PT, R4, R5, PT ;  /* 0x000000050400720c */ /* 0x000fe20003f26270 */
[----:B------:R-:W-:-:S05]  /*1170*/  IMAD.U32 R4, RZ, RZ, UR5 ;  /* 0x00000005ff047e24 */ /* 0x000fca000f8e00ff */
[----:B------:R-:W-:Y:S01]  /*1180*/  ISETP.EQ.OR P1, PT, R4, 0x2, P1 ;  /* 0x000000020400780c */ /* 0x000fe20000f22670 */
[----:B---3--:R-:W-:Y:S01]  /*1190*/  @!P2 IMAD R15, R13, UR14, R7 ;  /* 0x0000000e0d0fac24 */ /* 0x008fe2000f8e0207 */
[----:B------:R-:W-:Y:S03]  /*11a0*/  @!P2 LDS R16, [R6] ;  /* 0x000000000610a984 */ /* 0x000fe60000000800 */
[----:B------:R-:W-:-:S05]  /*11b0*/  @!P2 IMAD.IADD R15, R15, 0x1, R0 ;  /* 0x000000010f0fa824 */ /* 0x000fca00078e0200 */
[----:B------:R-:W-:-:S03]  /*11c0*/  @!P2 LEA R15, R15, UR4, 0x2 ;  /* 0x000000040f0fac11 */ /* 0x000fc6000f8e10ff */
[----:B------:R-:W-:-:S03]  /*11d0*/  @!P1 VIADD R13, R13, 0x2 ;  /* 0x000000020d0d9836 */ /* 0x000fc60000000000 */
[----:B------:R-:W0:Y:S01]  /*11e0*/  @!P2 LDS R15, [R15] ;  /* 0x000000000f0fa984 */ /* 0x000e220000000800 */
[----:B------:R-:W-:-:S05]  /*11f0*/  @!P1 IMAD R4, R13, UR14, R0 ;  /* 0x0000000e0d049c24 */ /* 0x000fca000f8e0200 */
[----:B------:R-:W-:Y:S02]  /*1200*/  @!P1 LEA R4, R4, UR4, 0x2 ;  /* 0x0000000404049c11 */ /* 0x000fe4000f8e10ff */
[----:B0-----:R-:W-:-:S05]  /*1210*/  @!P2 FMNMX R13, R15, R16, !PT ;  /* 0x000000100f0da209 */ /* 0x001fca0007800000 */
[----:B------:R-:W-:Y:S04]  /*1220*/  @!P2 STS [R6], R13 ;  /* 0x0000000d0600a388 */ /* 0x000fe80000000800 */
[----:B------:R-:W-:Y:S04]  /*1230*/  @!P1 LDS R4, [R4] ;  /* 0x0000000004049984 */ /* 0x000fe80000000800 */
[----:B------:R-:W0:Y:S02]  /*1240*/  @!P1 LDS R15, [R6] ;  /* 0x00000000060f9984 */ /* 0x000e240000000800 */
[----:B0-----:R-:W-:-:S05]  /*1250*/  @!P1 FMNMX R15, R4, R15, !PT ;  /* 0x0000000f040f9209 */ /* 0x001fca0007800000 */
[----:B------:R4:W-:Y:S02]  /*1260*/  @!P1 STS [R6], R15 ;  /* 0x0000000f06009388 */ /* 0x0009e40000000800 */
.L_x_4:
[----:B------:R-:W-:Y:S05]  /*1270*/  BSYNC.RECONVERGENT B1 ;  /* 0x0000000000017941 */ /* 0x000fea0003800200 */
.L_x_3:
[----:B------:R-:W-:Y:S01]  /*1280*/  VIADD R10, R10, UR14 ;  /* 0x0000000e0a0a7c36 */ /* 0x000fe20008000000 */
[----:B------:R-:W-:Y:S04]  /*1290*/  BAR.SYNC.DEFER_BLOCKING 0x0 ;  /* 0x0000000000007b1d */ /* 0x000fe80000010000 */
[----:B------:R-:W-:-:S13]  /*12a0*/  ISETP.GE.AND P1, PT, R10, R5, PT ;  /* 0x000000050a00720c */ /* 0x000fda0003f26270 */
[----:B------:R-:W-:Y:S05]  /*12b0*/  @!P1 BRA `(.L_x_11) ;  /* 0xffffffec00e09947 */ /* 0x000fea000383ffff */
[----:B------:R-:W-:Y:S05]  /*12c0*/  BSYNC.RECONVERGENT B0 ;  /* 0x0000000000007941 */ /* 0x000fea0003800200 */
.L_x_0:
[----:B------:R-:W-:Y:S05]  /*12d0*/  @!P0 EXIT ;  /* 0x000000000000894d */ /* 0x000fea0003800000 */
[----:B-1----:R-:W1:Y:S04]  /*12e0*/  LDS R5, [R6] ;  /* 0x0000000006057984 */ /* 0x002e680000000800 */
[----:B-1----:R-:W-:Y:S01]  /*12f0*/  STG.E desc[UR12][R2.64], R5 ;  /* 0x0000000502007986 */ /* 0x002fe2000c10190c */
[----:B------:R-:W-:Y:S05]  /*1300*/  EXIT ;  /* 0x000000000000794d */ /* 0x000fea0003800000 */
.L_x_12:
[----:B------:R-:W-:-:S00]  /*1310*/  BRA `(.L_x_12) ;  /* 0xfffffffc00fc7947 */ /* 0x000fc0000383ffff */
[----:B------:R-:W-:-:S00]  /*1320*/  NOP ;  /* 0x0000000000007918 */ /* 0x000fc00000000000 */
        /* <DEDUP_REMOVED lines=13> */
.L_x_13:


//--------------------- .nv.shared._Z17apply_rows_max_cmPfS_ii --------------------------
	.section	.nv.shared._Z17apply_rows_max_cmPfS_ii,"aw",@nobits
	.sectionflags	@""
	.align	16
	.zero		1024


//--------------------- .nv.shared.reserved.0     --------------------------
	.section	.nv.shared.reserved.0,"aw",@nobits
	.weak		__nv_reservedSMEM_offset_0_alias
	.size		__nv_reservedSMEM_offset_0_alias, 0, 64
	.other		__nv_reservedSMEM_offset_0_alias,@"STO_CUDA_RESERVED_SHARED STV_DEFAULT"
__nv_reservedSMEM_offset_0_alias:
	.zero		0
	.zero		64


//--------------------- .nv.constant0._Z17apply_rows_max_cmPfS_ii --------------------------
	.section	.nv.constant0._Z17apply_rows_max_cmPfS_ii,"a",@progbits
	.sectionflags	@""
	.align	4
.nv.constant0._Z17apply_rows_max_cmPfS_ii:
	.zero		920


//--------------------- SYMBOLS --------------------------

	.type		.nv.reservedSmem.offset0,@object
	.size		.nv.reservedSmem.offset0,0x4
	.type		.nv.reservedSmem.cap,@object
	.size		.nv.reservedSmem.cap,0x4
